//
// Generated by NVIDIA NVVM Compiler
//
// Compiler Build ID: CL-36424714
// Cuda compilation tools, release 13.0, V13.0.88
// Based on NVVM 20.0.0
//

.version 9.0
.target sm_100
.address_size 64

	// .globl	_Z24generate_identity_matrixPdii

.visible .entry _Z24generate_identity_matrixPdii(
	.param .u64 .ptr .align 1 _Z24generate_identity_matrixPdii_param_0,
	.param .u32 _Z24generate_identity_matrixPdii_param_1,
	.param .u32 _Z24generate_identity_matrixPdii_param_2
)
{
	.reg .pred 	%p<2>;
	.reg .b32 	%r<9>;
	.reg .b64 	%rd<6>;

	ld.param.u64 	%rd1, [_Z24generate_identity_matrixPdii_param_0];
	ld.param.u32 	%r2, [_Z24generate_identity_matrixPdii_param_1];
	ld.param.u32 	%r3, [_Z24generate_identity_matrixPdii_param_2];
	mov.u32 	%r4, %ctaid.y;
	mov.u32 	%r5, %ntid.y;
	mov.u32 	%r6, %tid.y;
	mad.lo.s32 	%r1, %r4, %r5, %r6;
	setp.ge.s32 	%p1, %r1, %r2;
	@%p1 bra 	$L__BB0_2;
	cvta.to.global.u64 	%rd2, %rd1;
	add.s32 	%r7, %r2, %r1;
	mad.lo.s32 	%r8, %r3, %r1, %r7;
	mul.wide.s32 	%rd3, %r8, 8;
	add.s64 	%rd4, %rd2, %rd3;
	mov.b64 	%rd5, 4607182418800017408;
	st.global.u64 	[%rd4], %rd5;
$L__BB0_2:
	ret;

}
	// .globl	_Z9scale_rowPdii
.visible .entry _Z9scale_rowPdii(
	.param .u64 .ptr .align 1 _Z9scale_rowPdii_param_0,
	.param .u32 _Z9scale_rowPdii_param_1,
	.param .u32 _Z9scale_rowPdii_param_2
)
{
	.reg .pred 	%p<4>;
	.reg .b32 	%r<10>;
	.reg .b64 	%rd<8>;
	.reg .b64 	%fd<4>;

	ld.param.u64 	%rd2, [_Z9scale_rowPdii_param_0];
	ld.param.u32 	%r3, [_Z9scale_rowPdii_param_1];
	ld.param.u32 	%r4, [_Z9scale_rowPdii_param_2];
	mov.u32 	%r5, %ctaid.x;
	mov.u32 	%r6, %ntid.x;
	mov.u32 	%r7, %tid.x;
	mad.lo.s32 	%r1, %r5, %r6, %r7;
	mul.lo.s32 	%r2, %r4, %r3;
	add.s32 	%r8, %r2, %r4;
	cvt.s64.s32 	%rd1, %r8;
	setp.ge.s32 	%p1, %r1, %r3;
	setp.eq.s32 	%p2, %r4, %r1;
	or.pred  	%p3, %p1, %p2;
	@%p3 bra 	$L__BB1_2;
	cvta.to.global.u64 	%rd3, %rd2;
	shl.b64 	%rd4, %rd1, 3;
	add.s64 	%rd5, %rd3, %rd4;
	ld.global.f64 	%fd1, [%rd5];
	add.s32 	%r9, %r2, %r1;
	mul.wide.s32 	%rd6, %r9, 8;
	add.s64 	%rd7, %rd3, %rd6;
	ld.global.f64 	%fd2, [%rd7];
	div.rn.f64 	%fd3, %fd2, %fd1;
	st.global.f64 	[%rd7], %fd3;
$L__BB1_2:
	ret;

}
	// .globl	_Z11scale_pivotPdii
.visible .entry _Z11scale_pivotPdii(
	.param .u64 .ptr .align 1 _Z11scale_pivotPdii_param_0,
	.param .u32 _Z11scale_pivotPdii_param_1,
	.param .u32 _Z11scale_pivotPdii_param_2
)
{
	.reg .b32 	%r<4>;
	.reg .b64 	%rd<6>;

	ld.param.u64 	%rd1, [_Z11scale_pivotPdii_param_0];
	ld.param.u32 	%r1, [_Z11scale_pivotPdii_param_1];
	ld.param.u32 	%r2, [_Z11scale_pivotPdii_param_2];
	cvta.to.global.u64 	%rd2, %rd1;
	mad.lo.s32 	%r3, %r2, %r1, %r2;
	mul.wide.s32 	%rd3, %r3, 8;
	add.s64 	%rd4, %rd2, %rd3;
	mov.b64 	%rd5, 4607182418800017408;
	st.global.u64 	[%rd4], %rd5;
	ret;

}
	// .globl	_Z11reduce_rowsPdiii
.visible .entry _Z11reduce_rowsPdiii(
	.param .u64 .ptr .align 1 _Z11reduce_rowsPdiii_param_0,
	.param .u32 _Z11reduce_rowsPdiii_param_1,
	.param .u32 _Z11reduce_rowsPdiii_param_2,
	.param .u32 _Z11reduce_rowsPdiii_param_3
)
{
	.reg .pred 	%p<8>;
	.reg .b32 	%r<16>;
	.reg .b64 	%rd<9>;
	.reg .b64 	%fd<6>;

	ld.param.u64 	%rd1, [_Z11reduce_rowsPdiii_param_0];
	ld.param.u32 	%r5, [_Z11reduce_rowsPdiii_param_1];
	ld.param.u32 	%r3, [_Z11reduce_rowsPdiii_param_2];
	ld.param.u32 	%r4, [_Z11reduce_rowsPdiii_param_3];
	mov.u32 	%r6, %ctaid.y;
	mov.u32 	%r7, %ntid.y;
	mov.u32 	%r8, %tid.y;
	mad.lo.s32 	%r1, %r6, %r7, %r8;
	mov.u32 	%r9, %ctaid.x;
	mov.u32 	%r10, %ntid.x;
	mov.u32 	%r11, %tid.x;
	mad.lo.s32 	%r2, %r9, %r10, %r11;
	setp.eq.s32 	%p1, %r1, %r4;
	setp.ge.s32 	%p2, %r2, %r3;
	setp.ge.s32 	%p3, %r1, %r5;
	or.pred  	%p4, %p2, %p3;
	or.pred  	%p5, %p4, %p1;
	setp.eq.s32 	%p6, %r2, %r4;
	or.pred  	%p7, %p6, %p5;
	@%p7 bra 	$L__BB3_2;
	cvta.to.global.u64 	%rd2, %rd1;
	mul.lo.s32 	%r12, %r3, %r1;
	add.s32 	%r13, %r12, %r4;
	mul.wide.s32 	%rd3, %r13, 8;
	add.s64 	%rd4, %rd2, %rd3;
	ld.global.f64 	%fd1, [%rd4];
	mad.lo.s32 	%r14, %r4, %r3, %r2;
	mul.wide.s32 	%rd5, %r14, 8;
	add.s64 	%rd6, %rd2, %rd5;
	ld.global.f64 	%fd2, [%rd6];
	mul.f64 	%fd3, %fd1, %fd2;
	add.s32 	%r15, %r12, %r2;
	mul.wide.s32 	%rd7, %r15, 8;
	add.s64 	%rd8, %rd2, %rd7;
	ld.global.f64 	%fd4, [%rd8];
	sub.f64 	%fd5, %fd4, %fd3;
	st.global.f64 	[%rd8], %fd5;
$L__BB3_2:
	ret;

}
	// .globl	_Z12clear_columnPdiii
.visible .entry _Z12clear_columnPdiii(
	.param .u64 .ptr .align 1 _Z12clear_columnPdiii_param_0,
	.param .u32 _Z12clear_columnPdiii_param_1,
	.param .u32 _Z12clear_columnPdiii_param_2,
	.param .u32 _Z12clear_columnPdiii_param_3
)
{
	.reg .pred 	%p<4>;
	.reg .b32 	%r<9>;
	.reg .b64 	%rd<6>;

	ld.param.u64 	%rd1, [_Z12clear_columnPdiii_param_0];
	ld.param.u32 	%r4, [_Z12clear_columnPdiii_param_1];
	ld.param.u32 	%r2, [_Z12clear_columnPdiii_param_2];
	ld.param.u32 	%r3, [_Z12clear_columnPdiii_param_3];
	mov.u32 	%r5, %ctaid.y;
	mov.u32 	%r6, %ntid.y;
	mov.u32 	%r7, %tid.y;
	mad.lo.s32 	%r1, %r5, %r6, %r7;
	setp.ge.s32 	%p1, %r1, %r4;
	setp.eq.s32 	%p2, %r1, %r3;
	or.pred  	%p3, %p1, %p2;
	@%p3 bra 	$L__BB4_2;
	cvta.to.global.u64 	%rd2, %rd1;
	mad.lo.s32 	%r8, %r2, %r1, %r3;
	mul.wide.s32 	%rd3, %r8, 8;
	add.s64 	%rd4, %rd2, %rd3;
	mov.b64 	%rd5, 0;
	st.global.u64 	[%rd4], %rd5;
$L__BB4_2:
	ret;

}


// ===== COMPILED SASS (sm_100) =====

	.target	sm_100

	.elftype	@"ET_EXEC"


//--------------------- .note.nv.tkinfo           --------------------------
	.section	.note.nv.tkinfo,"",@"SHT_NOTE"
	.sectionflags	@"SHF_NOTE_NV_TKINFO"
	.tkinfo
        /*0018*/ 	.word	0x00000002
        /*0030*/ 	.string	""
        /*0030*/ 	.string	"ptxas"
        /*0030*/ 	.string	"Cuda compilation tools, release 13.0, V13.0.88"
        /*0030*/ 	.string	"Build cuda_13.0.r13.0/compiler.36424714_0"
        /*0030*/ 	.string	"-arch sm_100 -m 64 "



//--------------------- .note.nv.cuinfo           --------------------------
	.section	.note.nv.cuinfo,"",@"SHT_NOTE"
	.sectionflags	@"SHF_NOTE_NV_CUINFO"
        /*0018*/ 	.short	0x0002
        /*001a*/ 	.short	0x0064
        /*001c*/ 	.short	0x0082
	.zero		2


//--------------------- .nv.info                  --------------------------
	.section	.nv.info,"",@"SHT_CUDA_INFO"
	.align	4


	//----- nvinfo : EIATTR_REGCOUNT
	.align		4
        /*0000*/ 	.byte	0x04, 0x2f
        /*0002*/ 	.short	(.L_1 - .L_0)
	.align		4
.L_0:
        /*0004*/ 	.word	index@(_Z24generate_identity_matrixPdii)
        /*0008*/ 	.word	0x0000000a


	//----- nvinfo : EIATTR_FRAME_SIZE
	.align		4
.L_1:
        /*000c*/ 	.byte	0x04, 0x11
        /*000e*/ 	.short	(.L_3 - .L_2)
	.align		4
.L_2:
        /*0010*/ 	.word	index@(_Z24generate_identity_matrixPdii)
        /*0014*/ 	.word	0x00000000


	//----- nvinfo : EIATTR_REGCOUNT
	.align		4
.L_3:
        /*0018*/ 	.byte	0x04, 0x2f
        /*001a*/ 	.short	(.L_5 - .L_4)
	.align		4
.L_4:
        /*001c*/ 	.word	index@(_Z9scale_rowPdii)
        /*0020*/ 	.word	0x0000001a


	//----- nvinfo : EIATTR_FRAME_SIZE
	.align		4
.L_5:
        /*0024*/ 	.byte	0x04, 0x11
        /*0026*/ 	.short	(.L_7 - .L_6)
	.align		4
.L_6:
        /*0028*/ 	.word	index@($__internal_0_$__cuda_sm20_div_rn_f64_full)
        /*002c*/ 	.word	0x00000000


	//----- nvinfo : EIATTR_FRAME_SIZE
	.align		4
.L_7:
        /*0030*/ 	.byte	0x04, 0x11
        /*0032*/ 	.short	(.L_9 - .L_8)
	.align		4
.L_8:
        /*0034*/ 	.word	index@(_Z9scale_rowPdii)
        /*0038*/ 	.word	0x00000000


	//----- nvinfo : EIATTR_REGCOUNT
	.align		4
.L_9:
        /*003c*/ 	.byte	0x04, 0x2f
        /*003e*/ 	.short	(.L_11 - .L_10)
	.align		4
.L_10:
        /*0040*/ 	.word	index@(_Z11scale_pivotPdii)
        /*0044*/ 	.word	0x0000000a


	//----- nvinfo : EIATTR_FRAME_SIZE
	.align		4
.L_11:
        /*0048*/ 	.byte	0x04, 0x11
        /*004a*/ 	.short	(.L_13 - .L_12)
	.align		4
.L_12:
        /*004c*/ 	.word	index@(_Z11scale_pivotPdii)
        /*0050*/ 	.word	0x00000000


	//----- nvinfo : EIATTR_REGCOUNT
	.align		4
.L_13:
        /*0054*/ 	.byte	0x04, 0x2f
        /*0056*/ 	.short	(.L_15 - .L_14)
	.align		4
.L_14:
        /*0058*/ 	.word	index@(_Z11reduce_rowsPdiii)
        /*005c*/ 	.word	0x0000000e


	//----- nvinfo : EIATTR_FRAME_SIZE
	.align		4
.L_15:
        /*0060*/ 	.byte	0x04, 0x11
        /*0062*/ 	.short	(.L_17 - .L_16)
	.align		4
.L_16:
        /*0064*/ 	.word	index@(_Z11reduce_rowsPdiii)
        /*0068*/ 	.word	0x00000000


	//----- nvinfo : EIATTR_REGCOUNT
	.align		4
.L_17:
        /*006c*/ 	.byte	0x04, 0x2f
        /*006e*/ 	.short	(.L_19 - .L_18)
	.align		4
.L_18:
        /*0070*/ 	.word	index@(_Z12clear_columnPdiii)
        /*0074*/ 	.word	0x00000008


	//----- nvinfo : EIATTR_FRAME_SIZE
	.align		4
.L_19:
        /*0078*/ 	.byte	0x04, 0x11
        /*007a*/ 	.short	(.L_21 - .L_20)
	.align		4
.L_20:
        /*007c*/ 	.word	index@(_Z12clear_columnPdiii)
        /*0080*/ 	.word	0x00000000


	//----- nvinfo : EIATTR_MIN_STACK_SIZE
	.align		4
.L_21:
        /*0084*/ 	.byte	0x04, 0x12
        /*0086*/ 	.short	(.L_23 - .L_22)
	.align		4
.L_22:
        /*0088*/ 	.word	index@(_Z12clear_columnPdiii)
        /*008c*/ 	.word	0x00000000


	//----- nvinfo : EIATTR_MIN_STACK_SIZE
	.align		4
.L_23:
        /*0090*/ 	.byte	0x04, 0x12
        /*0092*/ 	.short	(.L_25 - .L_24)
	.align		4
.L_24:
        /*0094*/ 	.word	index@(_Z11reduce_rowsPdiii)
        /*0098*/ 	.word	0x00000000


	//----- nvinfo : EIATTR_MIN_STACK_SIZE
	.align		4
.L_25:
        /*009c*/ 	.byte	0x04, 0x12
        /*009e*/ 	.short	(.L_27 - .L_26)
	.align		4
.L_26:
        /*00a0*/ 	.word	index@(_Z11scale_pivotPdii)
        /*00a4*/ 	.word	0x00000000


	//----- nvinfo : EIATTR_MIN_STACK_SIZE
	.align		4
.L_27:
        /*00a8*/ 	.byte	0x04, 0x12
        /*00aa*/ 	.short	(.L_29 - .L_28)
	.align		4
.L_28:
        /*00ac*/ 	.word	index@(_Z9scale_rowPdii)
        /*00b0*/ 	.word	0x00000000


	//----- nvinfo : EIATTR_MIN_STACK_SIZE
	.align		4
.L_29:
        /*00b4*/ 	.byte	0x04, 0x12
        /*00b6*/ 	.short	(.L_31 - .L_30)
	.align		4
.L_30:
        /*00b8*/ 	.word	index@(_Z24generate_identity_matrixPdii)
        /*00bc*/ 	.word	0x00000000
.L_31:


//--------------------- .nv.compat                --------------------------
	.section	.nv.compat,"",@"SHT_CUDA_COMPAT_INFO"
	.align	4
        /*0000*/ 	.byte	0x02, 0x09, 0x00, 0x00, 0x02, 0x02, 0x01, 0x00, 0x02, 0x05, 0x05, 0x00, 0x03, 0x07, 0x01, 0x01
        /*0010*/ 	.byte	0x02, 0x03, 0x00, 0x00, 0x02, 0x06, 0x01, 0x00, 0x04, 0x0b, 0x08, 0x00, 0x01, 0x00, 0x00, 0x00
        /*0020*/ 	.byte	0x00, 0x00, 0x00, 0x00


//--------------------- .nv.info._Z12clear_columnPdiii --------------------------
	.section	.nv.info._Z12clear_columnPdiii,"",@"SHT_CUDA_INFO"
	.sectionflags	@""
	.align	4


	//----- nvinfo : EIATTR_CUDA_API_VERSION
	.align		4
        /*0000*/ 	.byte	0x04, 0x37
        /*0002*/ 	.short	(.L_33 - .L_32)
.L_32:
        /*0004*/ 	.word	0x00000082


	//----- nvinfo : EIATTR_KPARAM_INFO
	.align		4
.L_33:
        /*0008*/ 	.byte	0x04, 0x17
        /*000a*/ 	.short	(.L_35 - .L_34)
.L_34:
        /*000c*/ 	.word	0x00000000
        /*0010*/ 	.short	0x0003
        /*0012*/ 	.short	0x0010
        /*0014*/ 	.byte	0x00, 0xf0, 0x11, 0x00


	//----- nvinfo : EIATTR_KPARAM_INFO
	.align		4
.L_35:
        /*0018*/ 	.byte	0x04, 0x17
        /*001a*/ 	.short	(.L_37 - .L_36)
.L_36:
        /*001c*/ 	.word	0x00000000
        /*0020*/ 	.short	0x0002
        /*0022*/ 	.short	0x000c
        /*0024*/ 	.byte	0x00, 0xf0, 0x11, 0x00


	//----- nvinfo : EIATTR_KPARAM_INFO
	.align		4
.L_37:
        /*0028*/ 	.byte	0x04, 0x17
        /*002a*/ 	.short	(.L_39 - .L_38)
.L_38:
        /*002c*/ 	.word	0x00000000
        /*0030*/ 	.short	0x0001
        /*0032*/ 	.short	0x0008
        /*0034*/ 	.byte	0x00, 0xf0, 0x11, 0x00


	//----- nvinfo : EIATTR_KPARAM_INFO
	.align		4
.L_39:
        /*0038*/ 	.byte	0x04, 0x17
        /*003a*/ 	.short	(.L_41 - .L_40)
.L_40:
        /*003c*/ 	.word	0x00000000
        /*0040*/ 	.short	0x0000
        /*0042*/ 	.short	0x0000
        /*0044*/ 	.byte	0x00, 0xf5, 0x21, 0x00


	//----- nvinfo : EIATTR_SPARSE_MMA_MASK
	.align		4
.L_41:
        /*0048*/ 	.byte	0x03, 0x50
        /*004a*/ 	.short	0x0000


	//----- nvinfo : EIATTR_MAXREG_COUNT
	.align		4
        /*004c*/ 	.byte	0x03, 0x1b
        /*004e*/ 	.short	0x00ff


	//----- nvinfo : EIATTR_MERCURY_ISA_VERSION
	.align		4
        /*0050*/ 	.byte	0x03, 0x5f
        /*0052*/ 	.short	0x0101


	//----- nvinfo : EIATTR_VRC_CTA_INIT_COUNT
	.align		4
        /*0054*/ 	.byte	0x02, 0x4a
	.zero		1
	.zero		1


	//----- nvinfo : EIATTR_EXIT_INSTR_OFFSETS
	.align		4
        /*0058*/ 	.byte	0x04, 0x1c
        /*005a*/ 	.short	(.L_43 - .L_42)


	//   ....[0]....
.L_42:
        /*005c*/ 	.word	0x00000090


	//   ....[1]....
        /*0060*/ 	.word	0x00000100


	//----- nvinfo : EIATTR_CBANK_PARAM_SIZE
	.align		4
.L_43:
        /*0064*/ 	.byte	0x03, 0x19
        /*0066*/ 	.short	0x0014


	//----- nvinfo : EIATTR_PARAM_CBANK
	.align		4
        /*0068*/ 	.byte	0x04, 0x0a
        /*006a*/ 	.short	(.L_45 - .L_44)
	.align		4
.L_44:
        /*006c*/ 	.word	index@(.nv.constant0._Z12clear_columnPdiii)
        /*0070*/ 	.short	0x0380
        /*0072*/ 	.short	0x0014


	//----- nvinfo : EIATTR_SW_WAR
	.align		4
.L_45:
        /*0074*/ 	.byte	0x04, 0x36
        /*0076*/ 	.short	(.L_47 - .L_46)
.L_46:
        /*0078*/ 	.word	0x00000008
.L_47:


//--------------------- .nv.info._Z11reduce_rowsPdiii --------------------------
	.section	.nv.info._Z11reduce_rowsPdiii,"",@"SHT_CUDA_INFO"
	.sectionflags	@""
	.align	4


	//----- nvinfo : EIATTR_CUDA_API_VERSION
	.align		4
        /*0000*/ 	.byte	0x04, 0x37
        /*0002*/ 	.short	(.L_49 - .L_48)
.L_48:
        /*0004*/ 	.word	0x00000082


	//----- nvinfo : EIATTR_KPARAM_INFO
	.align		4
.L_49:
        /*0008*/ 	.byte	0x04, 0x17
        /*000a*/ 	.short	(.L_51 - .L_50)
.L_50:
        /*000c*/ 	.word	0x00000000
        /*0010*/ 	.short	0x0003
        /*0012*/ 	.short	0x0010
        /*0014*/ 	.byte	0x00, 0xf0, 0x11, 0x00


	//----- nvinfo : EIATTR_KPARAM_INFO
	.align		4
.L_51:
        /*0018*/ 	.byte	0x04, 0x17
        /*001a*/ 	.short	(.L_53 - .L_52)
.L_52:
        /*001c*/ 	.word	0x00000000
        /*0020*/ 	.short	0x0002
        /*0022*/ 	.short	0x000c
        /*0024*/ 	.byte	0x00, 0xf0, 0x11, 0x00


	//----- nvinfo : EIATTR_KPARAM_INFO
	.align		4
.L_53:
        /*0028*/ 	.byte	0x04, 0x17
        /*002a*/ 	.short	(.L_55 - .L_54)
.L_54:
        /*002c*/ 	.word	0x00000000
        /*0030*/ 	.short	0x0001
        /*0032*/ 	.short	0x0008
        /*0034*/ 	.byte	0x00, 0xf0, 0x11, 0x00


	//----- nvinfo : EIATTR_KPARAM_INFO
	.align		4
.L_55:
        /*0038*/ 	.byte	0x04, 0x17
        /*003a*/ 	.short	(.L_57 - .L_56)
.L_56:
        /*003c*/ 	.word	0x00000000
        /*0040*/ 	.short	0x0000
        /*0042*/ 	.short	0x0000
        /*0044*/ 	.byte	0x00, 0xf5, 0x21, 0x00


	//----- nvinfo : EIATTR_SPARSE_MMA_MASK
	.align		4
.L_57:
        /*0048*/ 	.byte	0x03, 0x50
        /*004a*/ 	.short	0x0000


	//----- nvinfo : EIATTR_MAXREG_COUNT
	.align		4
        /*004c*/ 	.byte	0x03, 0x1b
        /*004e*/ 	.short	0x00ff


	//----- nvinfo : EIATTR_MERCURY_ISA_VERSION
	.align		4
        /*0050*/ 	.byte	0x03, 0x5f
        /*0052*/ 	.short	0x0101


	//----- nvinfo : EIATTR_VRC_CTA_INIT_COUNT
	.align		4
        /*0054*/ 	.byte	0x02, 0x4a
	.zero		1
	.zero		1


	//----- nvinfo : EIATTR_EXIT_INSTR_OFFSETS
	.align		4
        /*0058*/ 	.byte	0x04, 0x1c
        /*005a*/ 	.short	(.L_59 - .L_58)


	//   ....[0]....
.L_58:
        /*005c*/ 	.word	0x000000f0


	//   ....[1]....
        /*0060*/ 	.word	0x000001d0


	//----- nvinfo : EIATTR_CBANK_PARAM_SIZE
	.align		4
.L_59:
        /*0064*/ 	.byte	0x03, 0x19
        /*0066*/ 	.short	0x0014


	//----- nvinfo : EIATTR_PARAM_CBANK
	.align		4
        /*0068*/ 	.byte	0x04, 0x0a
        /*006a*/ 	.short	(.L_61 - .L_60)
	.align		4
.L_60:
        /*006c*/ 	.word	index@(.nv.constant0._Z11reduce_rowsPdiii)
        /*0070*/ 	.short	0x0380
        /*0072*/ 	.short	0x0014


	//----- nvinfo : EIATTR_SW_WAR
	.align		4
.L_61:
        /*0074*/ 	.byte	0x04, 0x36
        /*0076*/ 	.short	(.L_63 - .L_62)
.L_62:
        /*0078*/ 	.word	0x00000008
.L_63:


//--------------------- .nv.info._Z11scale_pivotPdii --------------------------
	.section	.nv.info._Z11scale_pivotPdii,"",@"SHT_CUDA_INFO"
	.sectionflags	@""
	.align	4


	//----- nvinfo : EIATTR_CUDA_API_VERSION
	.align		4
        /*0000*/ 	.byte	0x04, 0x37
        /*0002*/ 	.short	(.L_65 - .L_64)
.L_64:
        /*0004*/ 	.word	0x00000082


	//----- nvinfo : EIATTR_KPARAM_INFO
	.align		4
.L_65:
        /*0008*/ 	.byte	0x04, 0x17
        /*000a*/ 	.short	(.L_67 - .L_66)
.L_66:
        /*000c*/ 	.word	0x00000000
        /*0010*/ 	.short	0x0002
        /*0012*/ 	.short	0x000c
        /*0014*/ 	.byte	0x00, 0xf0, 0x11, 0x00


	//----- nvinfo : EIATTR_KPARAM_INFO
	.align		4
.L_67:
        /*0018*/ 	.byte	0x04, 0x17
        /*001a*/ 	.short	(.L_69 - .L_68)
.L_68:
        /*001c*/ 	.word	0x00000000
        /*0020*/ 	.short	0x0001
        /*0022*/ 	.short	0x0008
        /*0024*/ 	.byte	0x00, 0xf0, 0x11, 0x00


	//----- nvinfo : EIATTR_KPARAM_INFO
	.align		4
.L_69:
        /*0028*/ 	.byte	0x04, 0x17
        /*002a*/ 	.short	(.L_71 - .L_70)
.L_70:
        /*002c*/ 	.word	0x00000000
        /*0030*/ 	.short	0x0000
        /*0032*/ 	.short	0x0000
        /*0034*/ 	.byte	0x00, 0xf5, 0x21, 0x00


	//----- nvinfo : EIATTR_SPARSE_MMA_MASK
	.align		4
.L_71:
        /*0038*/ 	.byte	0x03, 0x50
        /*003a*/ 	.short	0x0000


	//----- nvinfo : EIATTR_MAXREG_COUNT
	.align		4
        /*003c*/ 	.byte	0x03, 0x1b
        /*003e*/ 	.short	0x00ff


	//----- nvinfo : EIATTR_MERCURY_ISA_VERSION
	.align		4
        /*0040*/ 	.byte	0x03, 0x5f
        /*0042*/ 	.short	0x0101


	//----- nvinfo : EIATTR_VRC_CTA_INIT_COUNT
	.align		4
        /*0044*/ 	.byte	0x02, 0x4a
	.zero		1
	.zero		1


	//----- nvinfo : EIATTR_EXIT_INSTR_OFFSETS
	.align		4
        /*0048*/ 	.byte	0x04, 0x1c
        /*004a*/ 	.short	(.L_73 - .L_72)


	//   ....[0]....
.L_72:
        /*004c*/ 	.word	0x00000090


	//----- nvinfo : EIATTR_CBANK_PARAM_SIZE
	.align		4
.L_73:
        /*0050*/ 	.byte	0x03, 0x19
        /*0052*/ 	.short	0x0010


	//----- nvinfo : EIATTR_PARAM_CBANK
	.align		4
        /*0054*/ 	.byte	0x04, 0x0a
        /*0056*/ 	.short	(.L_75 - .L_74)
	.align		4
.L_74:
        /*0058*/ 	.word	index@(.nv.constant0._Z11scale_pivotPdii)
        /*005c*/ 	.short	0x0380
        /*005e*/ 	.short	0x0010


	//----- nvinfo : EIATTR_SW_WAR
	.align		4
.L_75:
        /*0060*/ 	.byte	0x04, 0x36
        /*0062*/ 	.short	(.L_77 - .L_76)
.L_76:
        /*0064*/ 	.word	0x00000008
.L_77:


//--------------------- .nv.info._Z9scale_rowPdii --------------------------
	.section	.nv.info._Z9scale_rowPdii,"",@"SHT_CUDA_INFO"
	.sectionflags	@""
	.align	4


	//----- nvinfo : EIATTR_CUDA_API_VERSION
	.align		4
        /*0000*/ 	.byte	0x04, 0x37
        /*0002*/ 	.short	(.L_79 - .L_78)
.L_78:
        /*0004*/ 	.word	0x00000082


	//----- nvinfo : EIATTR_KPARAM_INFO
	.align		4
.L_79:
        /*0008*/ 	.byte	0x04, 0x17
        /*000a*/ 	.short	(.L_81 - .L_80)
.L_80:
        /*000c*/ 	.word	0x00000000
        /*0010*/ 	.short	0x0002
        /*0012*/ 	.short	0x000c
        /*0014*/ 	.byte	0x00, 0xf0, 0x11, 0x00


	//----- nvinfo : EIATTR_KPARAM_INFO
	.align		4
.L_81:
        /*0018*/ 	.byte	0x04, 0x17
        /*001a*/ 	.short	(.L_83 - .L_82)
.L_82:
        /*001c*/ 	.word	0x00000000
        /*0020*/ 	.short	0x0001
        /*0022*/ 	.short	0x0008
        /*0024*/ 	.byte	0x00, 0xf0, 0x11, 0x00


	//----- nvinfo : EIATTR_KPARAM_INFO
	.align		4
.L_83:
        /*0028*/ 	.byte	0x04, 0x17
        /*002a*/ 	.short	(.L_85 - .L_84)
.L_84:
        /*002c*/ 	.word	0x00000000
        /*0030*/ 	.short	0x0000
        /*0032*/ 	.short	0x0000
        /*0034*/ 	.byte	0x00, 0xf5, 0x21, 0x00


	//----- nvinfo : EIATTR_SPARSE_MMA_MASK
	.align		4
.L_85:
        /*0038*/ 	.byte	0x03, 0x50
        /*003a*/ 	.short	0x0000


	//----- nvinfo : EIATTR_MAXREG_COUNT
	.align		4
        /*003c*/ 	.byte	0x03, 0x1b
        /*003e*/ 	.short	0x00ff


	//----- nvinfo : EIATTR_MERCURY_ISA_VERSION
	.align		4
        /*0040*/ 	.byte	0x03, 0x5f
        /*0042*/ 	.short	0x0101


	//----- nvinfo : EIATTR_VRC_CTA_INIT_COUNT
	.align		4
        /*0044*/ 	.byte	0x02, 0x4a
	.zero		1
	.zero		1


	//----- nvinfo : EIATTR_EXIT_INSTR_OFFSETS
	.align		4
        /*0048*/ 	.byte	0x04, 0x1c
        /*004a*/ 	.short	(.L_87 - .L_86)


	//   ....[0]....
.L_86:
        /*004c*/ 	.word	0x00000080


	//   ....[1]....
        /*0050*/ 	.word	0x00000290


	//----- nvinfo : EIATTR_CRS_STACK_SIZE
	.align		4
.L_87:
        /*0054*/ 	.byte	0x04, 0x1e
        /*0056*/ 	.short	(.L_89 - .L_88)
.L_88:
        /*0058*/ 	.word	0x00000000


	//----- nvinfo : EIATTR_CBANK_PARAM_SIZE
	.align		4
.L_89:
        /*005c*/ 	.byte	0x03, 0x19
        /*005e*/ 	.short	0x0010


	//----- nvinfo : EIATTR_PARAM_CBANK
	.align		4
        /*0060*/ 	.byte	0x04, 0x0a
        /*0062*/ 	.short	(.L_91 - .L_90)
	.align		4
.L_90:
        /*0064*/ 	.word	index@(.nv.constant0._Z9scale_rowPdii)
        /*0068*/ 	.short	0x0380
        /*006a*/ 	.short	0x0010


	//----- nvinfo : EIATTR_SW_WAR
	.align		4
.L_91:
        /*006c*/ 	.byte	0x04, 0x36
        /*006e*/ 	.short	(.L_93 - .L_92)
.L_92:
        /*0070*/ 	.word	0x00000008
.L_93:


//--------------------- .nv.info._Z24generate_identity_matrixPdii --------------------------
	.section	.nv.info._Z24generate_identity_matrixPdii,"",@"SHT_CUDA_INFO"
	.sectionflags	@""
	.align	4


	//----- nvinfo : EIATTR_CUDA_API_VERSION
	.align		4
        /*0000*/ 	.byte	0x04, 0x37
        /*0002*/ 	.short	(.L_95 - .L_94)
.L_94:
        /*0004*/ 	.word	0x00000082


	//----- nvinfo : EIATTR_KPARAM_INFO
	.align		4
.L_95:
        /*0008*/ 	.byte	0x04, 0x17
        /*000a*/ 	.short	(.L_97 - .L_96)
.L_96:
        /*000c*/ 	.word	0x00000000
        /*0010*/ 	.short	0x0002
        /*0012*/ 	.short	0x000c
        /*0014*/ 	.byte	0x00, 0xf0, 0x11, 0x00


	//----- nvinfo : EIATTR_KPARAM_INFO
	.align		4
.L_97:
        /*0018*/ 	.byte	0x04, 0x17
        /*001a*/ 	.short	(.L_99 - .L_98)
.L_98:
        /*001c*/ 	.word	0x00000000
        /*0020*/ 	.short	0x0001
        /*0022*/ 	.short	0x0008
        /*0024*/ 	.byte	0x00, 0xf0, 0x11, 0x00


	//----- nvinfo : EIATTR_KPARAM_INFO
	.align		4
.L_99:
        /*0028*/ 	.byte	0x04, 0x17
        /*002a*/ 	.short	(.L_101 - .L_100)
.L_100:
        /*002c*/ 	.word	0x00000000
        /*0030*/ 	.short	0x0000
        /*0032*/ 	.short	0x0000
        /*0034*/ 	.byte	0x00, 0xf5, 0x21, 0x00


	//----- nvinfo : EIATTR_SPARSE_MMA_MASK
	.align		4
.L_101:
        /*0038*/ 	.byte	0x03, 0x50
        /*003a*/ 	.short	0x0000


	//----- nvinfo : EIATTR_MAXREG_COUNT
	.align		4
        /*003c*/ 	.byte	0x03, 0x1b
        /*003e*/ 	.short	0x00ff


	//----- nvinfo : EIATTR_MERCURY_ISA_VERSION
	.align		4
        /*0040*/ 	.byte	0x03, 0x5f
        /*0042*/ 	.short	0x0101


	//----- nvinfo : EIATTR_VRC_CTA_INIT_COUNT
	.align		4
        /*0044*/ 	.byte	0x02, 0x4a
	.zero		1
	.zero		1


	//----- nvinfo : EIATTR_EXIT_INSTR_OFFSETS
	.align		4
        /*0048*/ 	.byte	0x04, 0x1c
        /*004a*/ 	.short	(.L_103 - .L_102)


	//   ....[0]....
.L_102:
        /*004c*/ 	.word	0x00000070


	//   ....[1]....
        /*0050*/ 	.word	0x00000110


	//----- nvinfo : EIATTR_CBANK_PARAM_SIZE
	.align		4
.L_103:
        /*0054*/ 	.byte	0x03, 0x19
        /*0056*/ 	.short	0x0010


	//----- nvinfo : EIATTR_PARAM_CBANK
	.align		4
        /*0058*/ 	.byte	0x04, 0x0a
        /*005a*/ 	.short	(.L_105 - .L_104)
	.align		4
.L_104:
        /*005c*/ 	.word	index@(.nv.constant0._Z24generate_identity_matrixPdii)
        /*0060*/ 	.short	0x0380
        /*0062*/ 	.short	0x0010


	//----- nvinfo : EIATTR_SW_WAR
	.align		4
.L_105:
        /*0064*/ 	.byte	0x04, 0x36
        /*0066*/ 	.short	(.L_107 - .L_106)
.L_106:
        /*0068*/ 	.word	0x00000008
.L_107:


//--------------------- .nv.callgraph             --------------------------
	.section	.nv.callgraph,"",@"SHT_CUDA_CALLGRAPH"
	.align	4
	.sectionentsize	8
	.align		4
        /*0000*/ 	.word	0x00000000
	.align		4
        /*0004*/ 	.word	0xffffffff
	.align		4
        /*0008*/ 	.word	0x00000000
	.align		4
        /*000c*/ 	.word	0xfffffffe
	.align		4
        /*0010*/ 	.word	0x00000000
	.align		4
        /*0014*/ 	.word	0xfffffffd
	.align		4
        /*0018*/ 	.word	0x00000000
	.align		4
        /*001c*/ 	.word	0xfffffffc


//--------------------- .text._Z12clear_columnPdiii --------------------------
	.section	.text._Z12clear_columnPdiii,"ax",@progbits
	.align	128
        .global         _Z12clear_columnPdiii
        .type           _Z12clear_columnPdiii,@function
        .size           _Z12clear_columnPdiii,(.L_x_13 - _Z12clear_columnPdiii)
        .other          _Z12clear_columnPdiii,@"STO_CUDA_ENTRY STV_DEFAULT"
_Z12clear_columnPdiii:
.text._Z12clear_columnPdiii:
[----:B------:R-:W-:Y:S01]  /*0000*/  LDC R1, c[0x0][0x37c] ;  /* 0x0000df00ff017b82 */ /* 0x000fe20000000800 */
[----:B------:R-:W0:Y:S07]  /*0010*/  S2R R3, SR_TID.Y ;  /* 0x0000000000037919 */ /* 0x000e2e0000002200 */
[----:B------:R-:W0:Y:S01]  /*0020*/  S2UR UR4, SR_CTAID.Y ;  /* 0x00000000000479c3 */ /* 0x000e220000002600 */
[----:B------:R-:W1:Y:S01]  /*0030*/  LDCU UR6, c[0x0][0x390] ;  /* 0x00007200ff0677ac */ /* 0x000e620008000800 */
[----:B------:R-:W2:Y:S06]  /*0040*/  LDCU UR5, c[0x0][0x388] ;  /* 0x00007100ff0577ac */ /* 0x000eac0008000800 */
[----:B------:R-:W0:Y:S02]  /*0050*/  LDC R0, c[0x0][0x364] ;  /* 0x0000d900ff007b82 */ /* 0x000e240000000800 */
[----:B0-----:R-:W-:-:S05]  /*0060*/  IMAD R0, R0, UR4, R3 ;  /* 0x0000000400007c24 */ /* 0x001fca000f8e0203 */
[----:B-1----:R-:W-:-:S04]  /*0070*/  ISETP.NE.AND P0, PT, R0, UR6, PT ;  /* 0x0000000600007c0c */ /* 0x002fc8000bf05270 */
[----:B--2---:R-:W-:-:S13]  /*0080*/  ISETP.GE.OR P0, PT, R0, UR5, !P0 ;  /* 0x0000000500007c0c */ /* 0x004fda000c706670 */
[----:B------:R-:W-:Y:S05]  /*0090*/  @P0 EXIT ;  /* 0x000000000000094d */ /* 0x000fea0003800000 */
[----:B------:R-:W0:Y:S01]  /*00a0*/  LDC R5, c[0x0][0x38c] ;  /* 0x0000e300ff057b82 */ /* 0x000e220000000800 */
[----:B------:R-:W1:Y:S07]  /*00b0*/  LDCU.64 UR4, c[0x0][0x358] ;  /* 0x00006b00ff0477ac */ /* 0x000e6e0008000a00 */
[----:B------:R-:W2:Y:S01]  /*00c0*/  LDC.64 R2, c[0x0][0x380] ;  /* 0x0000e000ff027b82 */ /* 0x000ea20000000a00 */
[----:B0-----:R-:W-:-:S04]  /*00d0*/  IMAD R5, R0, R5, UR6 ;  /* 0x0000000600057e24 */ /* 0x001fc8000f8e0205 */
[----:B--2---:R-:W-:-:S05]  /*00e0*/  IMAD.WIDE R2, R5, 0x8, R2 ;  /* 0x0000000805027825 */ /* 0x004fca00078e0202 */
[----:B-1----:R-:W-:Y:S01]  /*00f0*/  STG.E.64 desc[UR4][R2.64], RZ ;  /* 0x000000ff02007986 */ /* 0x002fe2000c101b04 */
[----:B------:R-:W-:Y:S05]  /*0100*/  EXIT ;  /* 0x000000000000794d */ /* 0x000fea0003800000 */
.L_x_0:
[----:B------:R-:W-:-:S00]  /*0110*/  BRA `(.L_x_0) ;  /* 0xfffffffc00fc7947 */ /* 0x000fc0000383ffff */
[----:B------:R-:W-:-:S00]  /*0120*/  NOP ;  /* 0x0000000000007918 */ /* 0x000fc00000000000 */
        /* <DEDUP_REMOVED lines=13> */
.L_x_13:


//--------------------- .text._Z11reduce_rowsPdiii --------------------------
	.section	.text._Z11reduce_rowsPdiii,"ax",@progbits
	.align	128
        .global         _Z11reduce_rowsPdiii
        .type           _Z11reduce_rowsPdiii,@function
        .size           _Z11reduce_rowsPdiii,(.L_x_14 - _Z11reduce_rowsPdiii)
        .other          _Z11reduce_rowsPdiii,@"STO_CUDA_ENTRY STV_DEFAULT"
_Z11reduce_rowsPdiii:
.text._Z11reduce_rowsPdiii:
[----:B------:R-:W-:Y:S01]  /*0000*/  LDC R1, c[0x0][0x37c] ;  /* 0x0000df00ff017b82 */ /* 0x000fe20000000800 */
[----:B------:R-:W0:Y:S07]  /*0010*/  S2R R3, SR_TID.Y ;  /* 0x0000000000037919 */ /* 0x000e2e0000002200 */
[----:B------:R-:W0:Y:S01]  /*0020*/  S2UR UR4, SR_CTAID.Y ;  /* 0x00000000000479c3 */ /* 0x000e220000002600 */
[----:B------:R-:W1:Y:S01]  /*0030*/  LDCU.64 UR6, c[0x0][0x388] ;  /* 0x00007100ff0677ac */ /* 0x000e620008000a00 */
[----:B------:R-:W2:Y:S06]  /*0040*/  S2R R5, SR_TID.X ;  /* 0x0000000000057919 */ /* 0x000eac0000002100 */
[----:B------:R-:W0:Y:S08]  /*0050*/  LDC R0, c[0x0][0x364] ;  /* 0x0000d900ff007b82 */ /* 0x000e300000000800 */
[----:B------:R-:W2:Y:S08]  /*0060*/  S2UR UR5, SR_CTAID.X ;  /* 0x00000000000579c3 */ /* 0x000eb00000002500 */
[----:B------:R-:W2:Y:S08]  /*0070*/  LDC R2, c[0x0][0x360] ;  /* 0x0000d800ff027b82 */ /* 0x000eb00000000800 */
[----:B------:R-:W3:Y:S01]  /*0080*/  LDC R9, c[0x0][0x390] ;  /* 0x0000e400ff097b82 */ /* 0x000ee20000000800 */
[----:B0-----:R-:W-:-:S05]  /*0090*/  IMAD R0, R0, UR4, R3 ;  /* 0x0000000400007c24 */ /* 0x001fca000f8e0203 */
[----:B-1----:R-:W-:Y:S01]  /*00a0*/  ISETP.GE.AND P0, PT, R0, UR6, PT ;  /* 0x0000000600007c0c */ /* 0x002fe2000bf06270 */
[----:B--2---:R-:W-:-:S05]  /*00b0*/  IMAD R3, R2, UR5, R5 ;  /* 0x0000000502037c24 */ /* 0x004fca000f8e0205 */
[----:B------:R-:W-:-:S04]  /*00c0*/  ISETP.GE.OR P0, PT, R3, UR7, P0 ;  /* 0x0000000703007c0c */ /* 0x000fc80008706670 */
[----:B---3--:R-:W-:-:S04]  /*00d0*/  ISETP.EQ.OR P0, PT, R0, R9, P0 ;  /* 0x000000090000720c */ /* 0x008fc80000702670 */
[----:B------:R-:W-:-:S13]  /*00e0*/  ISETP.EQ.OR P0, PT, R3, R9, P0 ;  /* 0x000000090300720c */ /* 0x000fda0000702670 */
[----:B------:R-:W-:Y:S05]  /*00f0*/  @P0 EXIT ;  /* 0x000000000000094d */ /* 0x000fea0003800000 */
[----:B------:R-:W0:Y:S01]  /*0100*/  LDC.64 R6, c[0x0][0x380] ;  /* 0x0000e000ff067b82 */ /* 0x000e220000000a00 */
[----:B------:R-:W1:Y:S01]  /*0110*/  LDCU.64 UR4, c[0x0][0x358] ;  /* 0x00006b00ff0477ac */ /* 0x000e620008000a00 */
[C---:B------:R-:W-:Y:S02]  /*0120*/  IMAD R5, R0.reuse, UR7, R9 ;  /* 0x0000000700057c24 */ /* 0x040fe4000f8e0209 */
[--C-:B------:R-:W-:Y:S02]  /*0130*/  IMAD R9, R9, UR7, R3.reuse ;  /* 0x0000000709097c24 */ /* 0x100fe4000f8e0203 */
[----:B------:R-:W-:Y:S02]  /*0140*/  IMAD R11, R0, UR7, R3 ;  /* 0x00000007000b7c24 */ /* 0x000fe4000f8e0203 */
[----:B0-----:R-:W-:-:S04]  /*0150*/  IMAD.WIDE R2, R5, 0x8, R6 ;  /* 0x0000000805027825 */ /* 0x001fc800078e0206 */
[--C-:B------:R-:W-:Y:S02]  /*0160*/  IMAD.WIDE R4, R9, 0x8, R6.reuse ;  /* 0x0000000809047825 */ /* 0x100fe400078e0206 */
[----:B-1----:R-:W2:Y:S02]  /*0170*/  LDG.E.64 R2, desc[UR4][R2.64] ;  /* 0x0000000402027981 */ /* 0x002ea4000c1e1b00 */
[----:B------:R-:W-:Y:S02]  /*0180*/  IMAD.WIDE R6, R11, 0x8, R6 ;  /* 0x000000080b067825 */ /* 0x000fe400078e0206 */
[----:B------:R-:W2:Y:S04]  /*0190*/  LDG.E.64 R4, desc[UR4][R4.64] ;  /* 0x0000000404047981 */ /* 0x000ea8000c1e1b00 */
[----:B------:R-:W2:Y:S02]  /*01a0*/  LDG.E.64 R8, desc[UR4][R6.64] ;  /* 0x0000000406087981 */ /* 0x000ea4000c1e1b00 */
[----:B--2---:R-:W-:-:S07]  /*01b0*/  DFMA R8, -R2, R4, R8 ;  /* 0x000000040208722b */ /* 0x004fce0000000108 */
[----:B------:R-:W-:Y:S01]  /*01c0*/  STG.E.64 desc[UR4][R6.64], R8 ;  /* 0x0000000806007986 */ /* 0x000fe2000c101b04 */
[----:B------:R-:W-:Y:S05]  /*01d0*/  EXIT ;  /* 0x000000000000794d */ /* 0x000fea0003800000 */
.L_x_1:
        /* <DEDUP_REMOVED lines=10> */
.L_x_14:


//--------------------- .text._Z11scale_pivotPdii --------------------------
	.section	.text._Z11scale_pivotPdii,"ax",@progbits
	.align	128
        .global         _Z11scale_pivotPdii
        .type           _Z11scale_pivotPdii,@function
        .size           _Z11scale_pivotPdii,(.L_x_15 - _Z11scale_pivotPdii)
        .other          _Z11scale_pivotPdii,@"STO_CUDA_ENTRY STV_DEFAULT"
_Z11scale_pivotPdii:
.text._Z11scale_pivotPdii:
[----:B------:R-:W-:Y:S08]  /*0000*/  LDC R1, c[0x0][0x37c] ;  /* 0x0000df00ff017b82 */ /* 0x000ff00000000800 */
[----:B------:R-:W0:Y:S01]  /*0010*/  LDC.64 R6, c[0x0][0x388] ;  /* 0x0000e200ff067b82 */ /* 0x000e220000000a00 */
[----:B------:R-:W1:Y:S01]  /*0020*/  LDCU.64 UR4, c[0x0][0x358] ;  /* 0x00006b00ff0477ac */ /* 0x000e620008000a00 */
[----:B------:R-:W-:Y:S01]  /*0030*/  HFMA2 R4, -RZ, RZ, 0, 0 ;  /* 0x00000000ff047431 */ /* 0x000fe200000001ff */
[----:B------:R-:W-:-:S05]  /*0040*/  MOV R5, 0x3ff00000 ;  /* 0x3ff0000000057802 */ /* 0x000fca0000000f00 */
[----:B------:R-:W2:Y:S01]  /*0050*/  LDC.64 R2, c[0x0][0x380] ;  /* 0x0000e000ff027b82 */ /* 0x000ea20000000a00 */
[----:B0-----:R-:W-:-:S04]  /*0060*/  IMAD R7, R7, R6, R7 ;  /* 0x0000000607077224 */ /* 0x001fc800078e0207 */
[----:B--2---:R-:W-:-:S05]  /*0070*/  IMAD.WIDE R2, R7, 0x8, R2 ;  /* 0x0000000807027825 */ /* 0x004fca00078e0202 */
[----:B-1----:R-:W-:Y:S01]  /*0080*/  STG.E.64 desc[UR4][R2.64], R4 ;  /* 0x0000000402007986 */ /* 0x002fe2000c101b04 */
[----:B------:R-:W-:Y:S05]  /*0090*/  EXIT ;  /* 0x000000000000794d */ /* 0x000fea0003800000 */
.L_x_2:
        /* <DEDUP_REMOVED lines=14> */
.L_x_15:


//--------------------- .text._Z9scale_rowPdii    --------------------------
	.section	.text._Z9scale_rowPdii,"ax",@progbits
	.align	128
        .global         _Z9scale_rowPdii
        .type           _Z9scale_rowPdii,@function
        .size           _Z9scale_rowPdii,(.L_x_12 - _Z9scale_rowPdii)
        .other          _Z9scale_rowPdii,@"STO_CUDA_ENTRY STV_DEFAULT"
_Z9scale_rowPdii:
.text._Z9scale_rowPdii:
[----:B------:R-:W-:Y:S01]  /*0000*/  LDC R1, c[0x0][0x37c] ;  /* 0x0000df00ff017b82 */ /* 0x000fe20000000800 */
[----:B------:R-:W0:Y:S07]  /*0010*/  S2R R3, SR_TID.X ;  /* 0x0000000000037919 */ /* 0x000e2e0000002100 */
[----:B------:R-:W0:Y:S08]  /*0020*/  S2UR UR4, SR_CTAID.X ;  /* 0x00000000000479c3 */ /* 0x000e300000002500 */
[----:B------:R-:W0:Y:S08]  /*0030*/  LDC R0, c[0x0][0x360] ;  /* 0x0000d800ff007b82 */ /* 0x000e300000000800 */
[----:B------:R-:W1:Y:S01]  /*0040*/  LDC.64 R8, c[0x0][0x388] ;  /* 0x0000e200ff087b82 */ /* 0x000e620000000a00 */
[----:B0-----:R-:W-:-:S05]  /*0050*/  IMAD R0, R0, UR4, R3 ;  /* 0x0000000400007c24 */ /* 0x001fca000f8e0203 */
[----:B-1----:R-:W-:-:S04]  /*0060*/  ISETP.NE.AND P0, PT, R0, R9, PT ;  /* 0x000000090000720c */ /* 0x002fc80003f05270 */
[----:B------:R-:W-:-:S13]  /*0070*/  ISETP.GE.OR P0, PT, R0, R8, !P0 ;  /* 0x000000080000720c */ /* 0x000fda0004706670 */
[----:B------:R-:W-:Y:S05]  /*0080*/  @P0 EXIT ;  /* 0x000000000000094d */ /* 0x000fea0003800000 */
[----:B------:R-:W0:Y:S01]  /*0090*/  LDC.64 R6, c[0x0][0x380] ;  /* 0x0000e000ff067b82 */ /* 0x000e220000000a00 */
[----:B------:R-:W1:Y:S01]  /*00a0*/  LDCU.64 UR4, c[0x0][0x358] ;  /* 0x00006b00ff0477ac */ /* 0x000e620008000a00 */
[----:B------:R-:W-:-:S05]  /*00b0*/  IMAD R2, R9, R8, R9 ;  /* 0x0000000809027224 */ /* 0x000fca00078e0209 */
[----:B------:R-:W-:Y:S01]  /*00c0*/  SHF.R.S32.HI R3, RZ, 0x1f, R2 ;  /* 0x0000001fff037819 */ /* 0x000fe20000011402 */
[----:B------:R-:W2:Y:S01]  /*00d0*/  LDC.64 R4, c[0x0][0x380] ;  /* 0x0000e000ff047b82 */ /* 0x000ea20000000a00 */
[----:B0-----:R-:W-:-:S04]  /*00e0*/  LEA R6, P0, R2, R6, 0x3 ;  /* 0x0000000602067211 */ /* 0x001fc800078018ff */
[----:B------:R-:W-:-:S06]  /*00f0*/  LEA.HI.X R7, R2, R7, R3, 0x3, P0 ;  /* 0x0000000702077211 */ /* 0x000fcc00000f1c03 */
[----:B-1----:R-:W3:Y:S01]  /*0100*/  LDG.E.64 R6, desc[UR4][R6.64] ;  /* 0x0000000406067981 */ /* 0x002ee2000c1e1b00 */
[----:B------:R-:W-:-:S04]  /*0110*/  IMAD R3, R9, R8, R0 ;  /* 0x0000000809037224 */ /* 0x000fc800078e0200 */
[----:B--2---:R-:W-:-:S05]  /*0120*/  IMAD.WIDE R4, R3, 0x8, R4 ;  /* 0x0000000803047825 */ /* 0x004fca00078e0204 */
[----:B------:R-:W2:Y:S01]  /*0130*/  LDG.E.64 R8, desc[UR4][R4.64] ;  /* 0x0000000404087981 */ /* 0x000ea2000c1e1b00 */
[----:B------:R-:W-:Y:S01]  /*0140*/  IMAD.MOV.U32 R2, RZ, RZ, 0x1 ;  /* 0x00000001ff027424 */ /* 0x000fe200078e00ff */
[----:B------:R-:W-:Y:S01]  /*0150*/  BSSY.RECONVERGENT B0, `(.L_x_3) ;  /* 0x0000012000007945 */ /* 0x000fe20003800200 */
[----:B---3--:R-:W0:Y:S01]  /*0160*/  MUFU.RCP64H R3, R7 ;  /* 0x0000000700037308 */ /* 0x008e220000001800 */
[----:B--2---:R-:W-:-:S03]  /*0170*/  FSETP.GEU.AND P1, PT, |R9|, 6.5827683646048100446e-37, PT ;  /* 0x036000000900780b */ /* 0x004fc60003f2e200 */
[----:B0-----:R-:W-:-:S08]  /*0180*/  DFMA R10, -R6, R2, 1 ;  /* 0x3ff00000060a742b */ /* 0x001fd00000000102 */
[----:B------:R-:W-:-:S08]  /*0190*/  DFMA R10, R10, R10, R10 ;  /* 0x0000000a0a0a722b */ /* 0x000fd0000000000a */
[----:B------:R-:W-:-:S08]  /*01a0*/  DFMA R10, R2, R10, R2 ;  /* 0x0000000a020a722b */ /* 0x000fd00000000002 */
[----:B------:R-:W-:-:S08]  /*01b0*/  DFMA R2, -R6, R10, 1 ;  /* 0x3ff000000602742b */ /* 0x000fd0000000010a */
[----:B------:R-:W-:-:S08]  /*01c0*/  DFMA R2, R10, R2, R10 ;  /* 0x000000020a02722b */ /* 0x000fd0000000000a */
[----:B------:R-:W-:-:S08]  /*01d0*/  DMUL R10, R8, R2 ;  /* 0x00000002080a7228 */ /* 0x000fd00000000000 */
[----:B------:R-:W-:-:S08]  /*01e0*/  DFMA R12, -R6, R10, R8 ;  /* 0x0000000a060c722b */ /* 0x000fd00000000108 */
[----:B------:R-:W-:-:S10]  /*01f0*/  DFMA R2, R2, R12, R10 ;  /* 0x0000000c0202722b */ /* 0x000fd4000000000a */
[----:B------:R-:W-:-:S05]  /*0200*/  FFMA R0, RZ, R7, R3 ;  /* 0x00000007ff007223 */ /* 0x000fca0000000003 */
[----:B------:R-:W-:-:S13]  /*0210*/  FSETP.GT.AND P0, PT, |R0|, 1.469367938527859385e-39, PT ;  /* 0x001000000000780b */ /* 0x000fda0003f04200 */
[----:B------:R-:W-:Y:S05]  /*0220*/  @P0 BRA P1, `(.L_x_4) ;  /* 0x0000000000100947 */ /* 0x000fea0000800000 */
[----:B------:R-:W-:-:S07]  /*0230*/  MOV R0, 0x250 ;  /* 0x0000025000007802 */ /* 0x000fce0000000f00 */
[----:B------:R-:W-:Y:S05]  /*0240*/  CALL.REL.NOINC `($__internal_0_$__cuda_sm20_div_rn_f64_full) ;  /* 0x0000000000147944 */ /* 0x000fea0003c00000 */
[----:B------:R-:W-:Y:S02]  /*0250*/  IMAD.MOV.U32 R2, RZ, RZ, R12 ;  /* 0x000000ffff027224 */ /* 0x000fe400078e000c */
[----:B------:R-:W-:-:S07]  /*0260*/  IMAD.MOV.U32 R3, RZ, RZ, R13 ;  /* 0x000000ffff037224 */ /* 0x000fce00078e000d */
.L_x_4:
[----:B------:R-:W-:Y:S05]  /*0270*/  BSYNC.RECONVERGENT B0 ;  /* 0x0000000000007941 */ /* 0x000fea0003800200 */
.L_x_3:
[----:B------:R-:W-:Y:S01]  /*0280*/  STG.E.64 desc[UR4][R4.64], R2 ;  /* 0x0000000204007986 */ /* 0x000fe2000c101b04 */
[----:B------:R-:W-:Y:S05]  /*0290*/  EXIT ;  /* 0x000000000000794d */ /* 0x000fea0003800000 */
        .weak           $__internal_0_$__cuda_sm20_div_rn_f64_full
        .type           $__internal_0_$__cuda_sm20_div_rn_f64_full,@function
        .size           $__internal_0_$__cuda_sm20_div_rn_f64_full,(.L_x_12 - $__internal_0_$__cuda_sm20_div_rn_f64_full)
$__internal_0_$__cuda_sm20_div_rn_f64_full:
[C---:B------:R-:W-:Y:S01]  /*02a0*/  FSETP.GEU.AND P0, PT, |R7|.reuse, 1.469367938527859385e-39, PT ;  /* 0x001000000700780b */ /* 0x040fe20003f0e200 */
[----:B------:R-:W-:Y:S01]  /*02b0*/  IMAD.MOV.U32 R16, RZ, RZ, 0x1 ;  /* 0x00000001ff107424 */ /* 0x000fe200078e00ff */
[----:B------:R-:W-:Y:S01]  /*02c0*/  LOP3.LUT R2, R7, 0x800fffff, RZ, 0xc0, !PT ;  /* 0x800fffff07027812 */ /* 0x000fe200078ec0ff */
[----:B------:R-:W-:Y:S01]  /*02d0*/  BSSY.RECONVERGENT B1, `(.L_x_5) ;  /* 0x0000055000017945 */ /* 0x000fe20003800200 */
[C---:B------:R-:W-:Y:S02]  /*02e0*/  FSETP.GEU.AND P2, PT, |R9|.reuse, 1.469367938527859385e-39, PT ;  /* 0x001000000900780b */ /* 0x040fe40003f4e200 */
[----:B------:R-:W-:Y:S01]  /*02f0*/  LOP3.LUT R3, R2, 0x3ff00000, RZ, 0xfc, !PT ;  /* 0x3ff0000002037812 */ /* 0x000fe200078efcff */
[----:B------:R-:W-:Y:S01]  /*0300*/  IMAD.MOV.U32 R2, RZ, RZ, R6 ;  /* 0x000000ffff027224 */ /* 0x000fe200078e0006 */
[----:B------:R-:W-:Y:S02]  /*0310*/  LOP3.LUT R12, R9, 0x7ff00000, RZ, 0xc0, !PT ;  /* 0x7ff00000090c7812 */ /* 0x000fe400078ec0ff */
[----:B------:R-:W-:-:S03]  /*0320*/  LOP3.LUT R15, R7, 0x7ff00000, RZ, 0xc0, !PT ;  /* 0x7ff00000070f7812 */ /* 0x000fc600078ec0ff */
[----:B------:R-:W-:Y:S01]  /*0330*/  @!P0 DMUL R2, R6, 8.98846567431157953865e+307 ;  /* 0x7fe0000006028828 */ /* 0x000fe20000000000 */
[----:B------:R-:W-:-:S03]  /*0340*/  ISETP.GE.U32.AND P1, PT, R12, R15, PT ;  /* 0x0000000f0c00720c */ /* 0x000fc60003f26070 */
[----:B------:R-:W-:Y:S01]  /*0350*/  @!P2 LOP3.LUT R13, R7, 0x7ff00000, RZ, 0xc0, !PT ;  /* 0x7ff00000070da812 */ /* 0x000fe200078ec0ff */
[----:B------:R-:W-:Y:S01]  /*0360*/  @!P2 IMAD.MOV.U32 R18, RZ, RZ, RZ ;  /* 0x000000ffff12a224 */ /* 0x000fe200078e00ff */
[----:B------:R-:W0:Y:S02]  /*0370*/  MUFU.RCP64H R17, R3 ;  /* 0x0000000300117308 */ /* 0x000e240000001800 */
[----:B------:R-:W-:Y:S01]  /*0380*/  @!P2 ISETP.GE.U32.AND P3, PT, R12, R13, PT ;  /* 0x0000000d0c00a20c */ /* 0x000fe20003f66070 */
[----:B------:R-:W-:-:S05]  /*0390*/  IMAD.MOV.U32 R13, RZ, RZ, 0x1ca00000 ;  /* 0x1ca00000ff0d7424 */ /* 0x000fca00078e00ff */
[----:B------:R-:W-:-:S04]  /*03a0*/  @!P2 SEL R19, R13, 0x63400000, !P3 ;  /* 0x634000000d13a807 */ /* 0x000fc80005800000 */
[----:B------:R-:W-:-:S04]  /*03b0*/  @!P2 LOP3.LUT R19, R19, 0x80000000, R9, 0xf8, !PT ;  /* 0x800000001313a812 */ /* 0x000fc800078ef809 */
[----:B------:R-:W-:Y:S01]  /*03c0*/  @!P2 LOP3.LUT R19, R19, 0x100000, RZ, 0xfc, !PT ;  /* 0x001000001313a812 */ /* 0x000fe200078efcff */
[----:B0-----:R-:W-:-:S08]  /*03d0*/  DFMA R10, R16, -R2, 1 ;  /* 0x3ff00000100a742b */ /* 0x001fd00000000802 */
[----:B------:R-:W-:-:S08]  /*03e0*/  DFMA R10, R10, R10, R10 ;  /* 0x0000000a0a0a722b */ /* 0x000fd0000000000a */
[----:B------:R-:W-:Y:S01]  /*03f0*/  DFMA R16, R16, R10, R16 ;  /* 0x0000000a1010722b */ /* 0x000fe20000000010 */
[----:B------:R-:W-:Y:S01]  /*0400*/  SEL R11, R13, 0x63400000, !P1 ;  /* 0x634000000d0b7807 */ /* 0x000fe20004800000 */
[----:B------:R-:W-:-:S03]  /*0410*/  IMAD.MOV.U32 R10, RZ, RZ, R8 ;  /* 0x000000ffff0a7224 */ /* 0x000fc600078e0008 */
[----:B------:R-:W-:-:S03]  /*0420*/  LOP3.LUT R11, R11, 0x800fffff, R9, 0xf8, !PT ;  /* 0x800fffff0b0b7812 */ /* 0x000fc600078ef809 */
[----:B------:R-:W-:-:S03]  /*0430*/  DFMA R20, R16, -R2, 1 ;  /* 0x3ff000001014742b */ /* 0x000fc60000000802 */
[----:B------:R-:W-:-:S05]  /*0440*/  @!P2 DFMA R10, R10, 2, -R18 ;  /* 0x400000000a0aa82b */ /* 0x000fca0000000812 */
[----:B------:R-:W-:Y:S01]  /*0450*/  DFMA R16, R16, R20, R16 ;  /* 0x000000141010722b */ /* 0x000fe20000000010 */
[----:B------:R-:W-:Y:S02]  /*0460*/  IMAD.MOV.U32 R21, RZ, RZ, R12 ;  /* 0x000000ffff157224 */ /* 0x000fe400078e000c */
[----:B------:R-:W-:Y:S01]  /*0470*/  IMAD.MOV.U32 R20, RZ, RZ, R15 ;  /* 0x000000ffff147224 */ /* 0x000fe200078e000f */
[----:B------:R-:W-:Y:S02]  /*0480*/  @!P0 LOP3.LUT R20, R3, 0x7ff00000, RZ, 0xc0, !PT ;  /* 0x7ff0000003148812 */ /* 0x000fe400078ec0ff */
[----:B------:R-:W-:Y:S02]  /*0490*/  @!P2 LOP3.LUT R21, R11, 0x7ff00000, RZ, 0xc0, !PT ;  /* 0x7ff000000b15a812 */ /* 0x000fe400078ec0ff */
[----:B------:R-:W-:Y:S01]  /*04a0*/  DMUL R18, R16, R10 ;  /* 0x0000000a10127228 */ /* 0x000fe20000000000 */
[----:B------:R-:W-:Y:S02]  /*04b0*/  VIADD R23, R20, 0xffffffff ;  /* 0xffffffff14177836 */ /* 0x000fe40000000000 */
[----:B------:R-:W-:-:S05]  /*04c0*/  VIADD R22, R21, 0xffffffff ;  /* 0xffffffff15167836 */ /* 0x000fca0000000000 */
[----:B------:R-:W-:Y:S01]  /*04d0*/  DFMA R14, R18, -R2, R10 ;  /* 0x80000002120e722b */ /* 0x000fe2000000000a */
[----:B------:R-:W-:-:S04]  /*04e0*/  ISETP.GT.U32.AND P0, PT, R22, 0x7feffffe, PT ;  /* 0x7feffffe1600780c */ /* 0x000fc80003f04070 */
[----:B------:R-:W-:-:S03]  /*04f0*/  ISETP.GT.U32.OR P0, PT, R23, 0x7feffffe, P0 ;  /* 0x7feffffe1700780c */ /* 0x000fc60000704470 */
[----:B------:R-:W-:-:S10]  /*0500*/  DFMA R14, R16, R14, R18 ;  /* 0x0000000e100e722b */ /* 0x000fd40000000012 */
[----:B------:R-:W-:Y:S05]  /*0510*/  @P0 BRA `(.L_x_6) ;  /* 0x00000000006c0947 */ /* 0x000fea0003800000 */
[----:B------:R-:W-:-:S04]  /*0520*/  LOP3.LUT R9, R7, 0x7ff00000, RZ, 0xc0, !PT ;  /* 0x7ff0000007097812 */ /* 0x000fc800078ec0ff */
[CC--:B------:R-:W-:Y:S02]  /*0530*/  VIADDMNMX R8, R12.reuse, -R9.reuse, 0xb9600000, !PT ;  /* 0xb96000000c087446 */ /* 0x0c0fe40007800909 */
[----:B------:R-:W-:Y:S02]  /*0540*/  ISETP.GE.U32.AND P0, PT, R12, R9, PT ;  /* 0x000000090c00720c */ /* 0x000fe40003f06070 */
[----:B------:R-:W-:Y:S02]  /*0550*/  VIMNMX R8, PT, PT, R8, 0x46a00000, PT ;  /* 0x46a0000008087848 */ /* 0x000fe40003fe0100 */
[----:B------:R-:W-:-:S05]  /*0560*/  SEL R13, R13, 0x63400000, !P0 ;  /* 0x634000000d0d7807 */ /* 0x000fca0004000000 */
[----:B------:R-:W-:Y:S02]  /*0570*/  IMAD.IADD R16, R8, 0x1, -R13 ;  /* 0x0000000108107824 */ /* 0x000fe400078e0a0d */
[----:B------:R-:W-:Y:S02]  /*0580*/  IMAD.MOV.U32 R8, RZ, RZ, RZ ;  /* 0x000000ffff087224 */ /* 0x000fe400078e00ff */
[----:B------:R-:W-:-:S06]  /*0590*/  VIADD R9, R16, 0x7fe00000 ;  /* 0x7fe0000010097836 */ /* 0x000fcc0000000000 */
[----:B------:R-:W-:-:S10]  /*05a0*/  DMUL R12, R14, R8 ;  /* 0x000000080e0c7228 */ /* 0x000fd40000000000 */
[----:B------:R-:W-:-:S13]  /*05b0*/  FSETP.GTU.AND P0, PT, |R13|, 1.469367938527859385e-39, PT ;  /* 0x001000000d00780b */ /* 0x000fda0003f0c200 */
[----:B------:R-:W-:Y:S05]  /*05c0*/  @P0 BRA `(.L_x_7) ;  /* 0x0000000000940947 */ /* 0x000fea0003800000 */
[----:B------:R-:W-:Y:S01]  /*05d0*/  DFMA R2, R14, -R2, R10 ;  /* 0x800000020e02722b */ /* 0x000fe2000000000a */
[----:B------:R-:W-:-:S09]  /*05e0*/  IMAD.MOV.U32 R8, RZ, RZ, RZ ;  /* 0x000000ffff087224 */ /* 0x000fd200078e00ff */
[C---:B------:R-:W-:Y:S02]  /*05f0*/  FSETP.NEU.AND P0, PT, R3.reuse, RZ, PT ;  /* 0x000000ff0300720b */ /* 0x040fe40003f0d000 */
[----:B------:R-:W-:-:S04]  /*0600*/  LOP3.LUT R7, R3, 0x80000000, R7, 0x48, !PT ;  /* 0x8000000003077812 */ /* 0x000fc800078e4807 */
[----:B------:R-:W-:-:S07]  /*0610*/  LOP3.LUT R9, R7, R9, RZ, 0xfc, !PT ;  /* 0x0000000907097212 */ /* 0x000fce00078efcff */
[----:B------:R-:W-:Y:S05]  /*0620*/  @!P0 BRA `(.L_x_7) ;  /* 0x00000000007c8947 */ /* 0x000fea0003800000 */
[----:B------:R-:W-:Y:S01]  /*0630*/  IMAD.MOV R3, RZ, RZ, -R16 ;  /* 0x000000ffff037224 */ /* 0x000fe200078e0a10 */
[----:B------:R-:W-:Y:S01]  /*0640*/  DMUL.RP R8, R14, R8 ;  /* 0x000000080e087228 */ /* 0x000fe20000008000 */
[----:B------:R-:W-:-:S06]  /*0650*/  IMAD.MOV.U32 R2, RZ, RZ, RZ ;  /* 0x000000ffff027224 */ /* 0x000fcc00078e00ff */
[----:B------:R-:W-:-:S03]  /*0660*/  DFMA R2, R12, -R2, R14 ;  /* 0x800000020c02722b */ /* 0x000fc6000000000e */
[----:B------:R-:W-:-:S03]  /*0670*/  LOP3.LUT R7, R9, R7, RZ, 0x3c, !PT ;  /* 0x0000000709077212 */ /* 0x000fc600078e3cff */
[----:B------:R-:W-:-:S04]  /*0680*/  IADD3 R2, PT, PT, -R16, -0x43300000, RZ ;  /* 0xbcd0000010027810 */ /* 0x000fc80007ffe1ff */
[----:B------:R-:W-:-:S04]  /*0690*/  FSETP.NEU.AND P0, PT, |R3|, R2, PT ;  /* 0x000000020300720b */ /* 0x000fc80003f0d200 */
[----:B------:R-:W-:Y:S02]  /*06a0*/  FSEL R12, R8, R12, !P0 ;  /* 0x0000000c080c7208 */ /* 0x000fe40004000000 */
[----:B------:R-:W-:Y:S01]  /*06b0*/  FSEL R13, R7, R13, !P0 ;  /* 0x0000000d070d7208 */ /* 0x000fe20004000000 */
[----:B------:R-:W-:Y:S06]  /*06c0*/  BRA `(.L_x_7) ;  /* 0x0000000000547947 */ /* 0x000fec0003800000 */
.L_x_6:
[----:B------:R-:W-:-:S14]  /*06d0*/  DSETP.NAN.AND P0, PT, R8, R8, PT ;  /* 0x000000080800722a */ /* 0x000fdc0003f08000 */
[----:B------:R-:W-:Y:S05]  /*06e0*/  @P0 BRA `(.L_x_8) ;  /* 0x0000000000440947 */ /* 0x000fea0003800000 */
[----:B------:R-:W-:-:S14]  /*06f0*/  DSETP.NAN.AND P0, PT, R6, R6, PT ;  /* 0x000000060600722a */ /* 0x000fdc0003f08000 */
[----:B------:R-:W-:Y:S05]  /*0700*/  @P0 BRA `(.L_x_9) ;  /* 0x0000000000300947 */ /* 0x000fea0003800000 */
[----:B------:R-:W-:Y:S01]  /*0710*/  ISETP.NE.AND P0, PT, R21, R20, PT ;  /* 0x000000141500720c */ /* 0x000fe20003f05270 */
[----:B------:R-:W-:Y:S02]  /*0720*/  IMAD.MOV.U32 R12, RZ, RZ, 0x0 ;  /* 0x00000000ff0c7424 */ /* 0x000fe400078e00ff */
[----:B------:R-:W-:-:S10]  /*0730*/  IMAD.MOV.U32 R13, RZ, RZ, -0x80000 ;  /* 0xfff80000ff0d7424 */ /* 0x000fd400078e00ff */
[----:B------:R-:W-:Y:S05]  /*0740*/  @!P0 BRA `(.L_x_7) ;  /* 0x0000000000348947 */ /* 0x000fea0003800000 */
[----:B------:R-:W-:Y:S02]  /*0750*/  ISETP.NE.AND P0, PT, R21, 0x7ff00000, PT ;  /* 0x7ff000001500780c */ /* 0x000fe40003f05270 */
[----:B------:R-:W-:Y:S02]  /*0760*/  LOP3.LUT R13, R9, 0x80000000, R7, 0x48, !PT ;  /* 0x80000000090d7812 */ /* 0x000fe400078e4807 */
[----:B------:R-:W-:-:S13]  /*0770*/  ISETP.EQ.OR P0, PT, R20, RZ, !P0 ;  /* 0x000000ff1400720c */ /* 0x000fda0004702670 */
[----:B------:R-:W-:Y:S01]  /*0780*/  @P0 LOP3.LUT R2, R13, 0x7ff00000, RZ, 0xfc, !PT ;  /* 0x7ff000000d020812 */ /* 0x000fe200078efcff */
[----:B------:R-:W-:Y:S02]  /*0790*/  @!P0 IMAD.MOV.U32 R12, RZ, RZ, RZ ;  /* 0x000000ffff0c8224 */ /* 0x000fe400078e00ff */
[----:B------:R-:W-:Y:S02]  /*07a0*/  @P0 IMAD.MOV.U32 R12, RZ, RZ, RZ ;  /* 0x000000ffff0c0224 */ /* 0x000fe400078e00ff */
[----:B------:R-:W-:Y:S01]  /*07b0*/  @P0 IMAD.MOV.U32 R13, RZ, RZ, R2 ;  /* 0x000000ffff0d0224 */ /* 0x000fe200078e0002 */
[----:B------:R-:W-:Y:S06]  /*07c0*/  BRA `(.L_x_7) ;  /* 0x0000000000147947 */ /* 0x000fec0003800000 */
.L_x_9:
[----:B------:R-:W-:Y:S01]  /*07d0*/  LOP3.LUT R13, R7, 0x80000, RZ, 0xfc, !PT ;  /* 0x00080000070d7812 */ /* 0x000fe200078efcff */
[----:B------:R-:W-:Y:S01]  /*07e0*/  IMAD.MOV.U32 R12, RZ, RZ, R6 ;  /* 0x000000ffff0c7224 */ /* 0x000fe200078e0006 */
[----:B------:R-:W-:Y:S06]  /*07f0*/  BRA `(.L_x_7) ;  /* 0x0000000000087947 */ /* 0x000fec0003800000 */
.L_x_8:
[----:B------:R-:W-:Y:S01]  /*0800*/  LOP3.LUT R13, R9, 0x80000, RZ, 0xfc, !PT ;  /* 0x00080000090d7812 */ /* 0x000fe200078efcff */
[----:B------:R-:W-:-:S07]  /*0810*/  IMAD.MOV.U32 R12, RZ, RZ, R8 ;  /* 0x000000ffff0c7224 */ /* 0x000fce00078e0008 */
.L_x_7:
[----:B------:R-:W-:Y:S05]  /*0820*/  BSYNC.RECONVERGENT B1 ;  /* 0x0000000000017941 */ /* 0x000fea0003800200 */
.L_x_5:
[----:B------:R-:W-:Y:S02]  /*0830*/  IMAD.MOV.U32 R2, RZ, RZ, R0 ;  /* 0x000000ffff027224 */ /* 0x000fe400078e0000 */
[----:B------:R-:W-:-:S04]  /*0840*/  IMAD.MOV.U32 R3, RZ, RZ, 0x0 ;  /* 0x00000000ff037424 */ /* 0x000fc800078e00ff */
[----:B------:R-:W-:Y:S05]  /*0850*/  RET.REL.NODEC R2 `(_Z9scale_rowPdii) ;  /* 0xfffffff402e87950 */ /* 0x000fea0003c3ffff */
.L_x_10:
        /* <DEDUP_REMOVED lines=10> */
.L_x_12:


//--------------------- .text._Z24generate_identity_matrixPdii --------------------------
	.section	.text._Z24generate_identity_matrixPdii,"ax",@progbits
	.align	128
        .global         _Z24generate_identity_matrixPdii
        .type           _Z24generate_identity_matrixPdii,@function
        .size           _Z24generate_identity_matrixPdii,(.L_x_17 - _Z24generate_identity_matrixPdii)
        .other          _Z24generate_identity_matrixPdii,@"STO_CUDA_ENTRY STV_DEFAULT"
_Z24generate_identity_matrixPdii:
.text._Z24generate_identity_matrixPdii:
[----:B------:R-:W-:Y:S01]  /*0000*/  LDC R1, c[0x0][0x37c] ;  /* 0x0000df00ff017b82 */ /* 0x000fe20000000800 */
[----:B------:R-:W0:Y:S07]  /*0010*/  S2R R3, SR_TID.Y ;  /* 0x0000000000037919 */ /* 0x000e2e0000002200 */
[----:B------:R-:W0:Y:S01]  /*0020*/  S2UR UR4, SR_CTAID.Y ;  /* 0x00000000000479c3 */ /* 0x000e220000002600 */
[----:B------:R-:W1:Y:S07]  /*0030*/  LDCU UR6, c[0x0][0x388] ;  /* 0x00007100ff0677ac */ /* 0x000e6e0008000800 */
[----:B------:R-:W0:Y:S02]  /*0040*/  LDC R0, c[0x0][0x364] ;  /* 0x0000d900ff007b82 */ /* 0x000e240000000800 */
[----:B0-----:R-:W-:-:S05]  /*0050*/  IMAD R0, R0, UR4, R3 ;  /* 0x0000000400007c24 */ /* 0x001fca000f8e0203 */
[----:B-1----:R-:W-:-:S13]  /*0060*/  ISETP.GE.AND P0, PT, R0, UR6, PT ;  /* 0x0000000600007c0c */ /* 0x002fda000bf06270 */
[----:B------:R-:W-:Y:S05]  /*0070*/  @P0 EXIT ;  /* 0x000000000000094d */ /* 0x000fea0003800000 */
[----:B------:R-:W0:Y:S01]  /*0080*/  LDC.64 R2, c[0x0][0x380] ;  /* 0x0000e000ff027b82 */ /* 0x000e220000000a00 */
[----:B------:R-:W1:Y:S01]  /*0090*/  LDCU UR7, c[0x0][0x38c] ;  /* 0x00007180ff0777ac */ /* 0x000e620008000800 */
[C---:B------:R-:W-:Y:S01]  /*00a0*/  IADD3 R5, PT, PT, R0.reuse, UR6, RZ ;  /* 0x0000000600057c10 */ /* 0x040fe2000fffe0ff */
[----:B------:R-:W-:Y:S01]  /*00b0*/  HFMA2 R4, -RZ, RZ, 0, 0 ;  /* 0x00000000ff047431 */ /* 0x000fe200000001ff */
[----:B------:R-:W2:Y:S03]  /*00c0*/  LDCU.64 UR4, c[0x0][0x358] ;  /* 0x00006b00ff0477ac */ /* 0x000ea60008000a00 */
[----:B-1----:R-:W-:Y:S01]  /*00d0*/  IMAD R7, R0, UR7, R5 ;  /* 0x0000000700077c24 */ /* 0x002fe2000f8e0205 */
[----:B------:R-:W-:-:S03]  /*00e0*/  MOV R5, 0x3ff00000 ;  /* 0x3ff0000000057802 */ /* 0x000fc60000000f00 */
[----:B0-----:R-:W-:-:S05]  /*00f0*/  IMAD.WIDE R2, R7, 0x8, R2 ;  /* 0x0000000807027825 */ /* 0x001fca00078e0202 */
[----:B--2---:R-:W-:Y:S01]  /*0100*/  STG.E.64 desc[UR4][R2.64], R4 ;  /* 0x0000000402007986 */ /* 0x004fe2000c101b04 */
[----:B------:R-:W-:Y:S05]  /*0110*/  EXIT ;  /* 0x000000000000794d */ /* 0x000fea0003800000 */
.L_x_11:
        /* <DEDUP_REMOVED lines=14> */
.L_x_17:


//--------------------- .nv.shared.reserved.0     --------------------------
	.section	.nv.shared.reserved.0,"aw",@nobits
	.weak		__nv_reservedSMEM_offset_0_alias
	.size		__nv_reservedSMEM_offset_0_alias, 0, 64
	.other		__nv_reservedSMEM_offset_0_alias,@"STO_CUDA_RESERVED_SHARED STV_DEFAULT"
__nv_reservedSMEM_offset_0_alias:
	.zero		0
	.zero		64


//--------------------- .nv.constant0._Z12clear_columnPdiii --------------------------
	.section	.nv.constant0._Z12clear_columnPdiii,"a",@progbits
	.sectionflags	@""
	.align	4
.nv.constant0._Z12clear_columnPdiii:
	.zero		916


//--------------------- .nv.constant0._Z11reduce_rowsPdiii --------------------------
	.section	.nv.constant0._Z11reduce_rowsPdiii,"a",@progbits
	.sectionflags	@""
	.align	4
.nv.constant0._Z11reduce_rowsPdiii:
	.zero		916


//--------------------- .nv.constant0._Z11scale_pivotPdii --------------------------
	.section	.nv.constant0._Z11scale_pivotPdii,"a",@progbits
	.sectionflags	@""
	.align	4
.nv.constant0._Z11scale_pivotPdii:
	.zero		912


//--------------------- .nv.constant0._Z9scale_rowPdii --------------------------
	.section	.nv.constant0._Z9scale_rowPdii,"a",@progbits
	.sectionflags	@""
	.align	4
.nv.constant0._Z9scale_rowPdii:
	.zero		912


//--------------------- .nv.constant0._Z24generate_identity_matrixPdii --------------------------
	.section	.nv.constant0._Z24generate_identity_matrixPdii,"a",@progbits
	.sectionflags	@""
	.align	4
.nv.constant0._Z24generate_identity_matrixPdii:
	.zero		912


//--------------------- SYMBOLS --------------------------

	.type		.nv.reservedSmem.offset0,@object
	.size		.nv.reservedSmem.offset0,0x4
